//
// Generated by NVIDIA NVVM Compiler
//
// Compiler Build ID: CL-36424714
// Cuda compilation tools, release 13.0, V13.0.88
// Based on NVVM 20.0.0
//

.version 9.0
.target sm_100
.address_size 64

	// .globl	_Z7kernel1Ph

.visible .entry _Z7kernel1Ph(
	.param .u64 .ptr .align 1 _Z7kernel1Ph_param_0
)
{
	.reg .pred 	%p<3>;
	.reg .b16 	%rs<9>;
	.reg .b32 	%r<62>;
	.reg .b32 	%f<65>;
	.reg .b64 	%rd<19>;

	ld.param.u64 	%rd2, [_Z7kernel1Ph_param_0];
	cvta.to.global.u64 	%rd1, %rd2;
	mov.u32 	%r15, %ctaid.y;
	mov.u32 	%r16, %ntid.y;
	mov.u32 	%r17, %tid.y;
	mad.lo.s32 	%r18, %r15, %r16, %r17;
	mov.u32 	%r19, %ctaid.x;
	mov.u32 	%r20, %ntid.x;
	mov.u32 	%r21, %tid.x;
	mad.lo.s32 	%r22, %r19, %r20, %r21;
	shl.b32 	%r1, %r22, 2;
	mul.lo.s32 	%r2, %r18, -120;
	mad.lo.s32 	%r23, %r18, 153600, %r1;
	add.s32 	%r3, %r23, 5120;
	mov.b32 	%r58, 0;
$L__BB0_1:
	add.s32 	%r25, %r1, %r58;
	sub.s32 	%r26, 640, %r25;
	mul.lo.s32 	%r5, %r26, %r26;
	add.s32 	%r59, %r3, %r58;
	mov.b32 	%r61, 5120;
	mov.u32 	%r60, %r2;
$L__BB0_2:
	add.s32 	%r27, %r59, -5120;
	add.s32 	%r28, %r60, 360;
	mad.lo.s32 	%r29, %r28, %r28, %r5;
	cvt.rn.f32.u32 	%f1, %r29;
	sqrt.rn.f32 	%f2, %f1;
	mul.f32 	%f3, %f1, 0f35904889;
	mul.f32 	%f4, %f2, 0f399BCDE3;
	sub.f32 	%f5, %f3, %f4;
	add.f32 	%f6, %f5, 0f3F8254B1;
	cvt.u64.u32 	%rd3, %r27;
	add.s64 	%rd4, %rd1, %rd3;
	ld.global.u8 	%rs1, [%rd4];
	cvt.rn.f32.u16 	%f7, %rs1;
	mul.f32 	%f8, %f6, %f7;
	cvt.rzi.u32.f32 	%r30, %f8;
	st.global.u8 	[%rd4], %r30;
	add.s32 	%r31, %r59, -3840;
	add.s32 	%r32, %r60, 359;
	mad.lo.s32 	%r33, %r32, %r32, %r5;
	cvt.rn.f32.u32 	%f9, %r33;
	sqrt.rn.f32 	%f10, %f9;
	mul.f32 	%f11, %f9, 0f35904889;
	mul.f32 	%f12, %f10, 0f399BCDE3;
	sub.f32 	%f13, %f11, %f12;
	add.f32 	%f14, %f13, 0f3F8254B1;
	cvt.u64.u32 	%rd5, %r31;
	add.s64 	%rd6, %rd1, %rd5;
	ld.global.u8 	%rs2, [%rd6];
	cvt.rn.f32.u16 	%f15, %rs2;
	mul.f32 	%f16, %f14, %f15;
	cvt.rzi.u32.f32 	%r34, %f16;
	st.global.u8 	[%rd6], %r34;
	add.s32 	%r35, %r59, -2560;
	add.s32 	%r36, %r60, 358;
	mad.lo.s32 	%r37, %r36, %r36, %r5;
	cvt.rn.f32.u32 	%f17, %r37;
	sqrt.rn.f32 	%f18, %f17;
	mul.f32 	%f19, %f17, 0f35904889;
	mul.f32 	%f20, %f18, 0f399BCDE3;
	sub.f32 	%f21, %f19, %f20;
	add.f32 	%f22, %f21, 0f3F8254B1;
	cvt.u64.u32 	%rd7, %r35;
	add.s64 	%rd8, %rd1, %rd7;
	ld.global.u8 	%rs3, [%rd8];
	cvt.rn.f32.u16 	%f23, %rs3;
	mul.f32 	%f24, %f22, %f23;
	cvt.rzi.u32.f32 	%r38, %f24;
	st.global.u8 	[%rd8], %r38;
	add.s32 	%r39, %r59, -1280;
	add.s32 	%r40, %r60, 357;
	mad.lo.s32 	%r41, %r40, %r40, %r5;
	cvt.rn.f32.u32 	%f25, %r41;
	sqrt.rn.f32 	%f26, %f25;
	mul.f32 	%f27, %f25, 0f35904889;
	mul.f32 	%f28, %f26, 0f399BCDE3;
	sub.f32 	%f29, %f27, %f28;
	add.f32 	%f30, %f29, 0f3F8254B1;
	cvt.u64.u32 	%rd9, %r39;
	add.s64 	%rd10, %rd1, %rd9;
	ld.global.u8 	%rs4, [%rd10];
	cvt.rn.f32.u16 	%f31, %rs4;
	mul.f32 	%f32, %f30, %f31;
	cvt.rzi.u32.f32 	%r42, %f32;
	st.global.u8 	[%rd10], %r42;
	add.s32 	%r43, %r59, 3840;
	add.s32 	%r44, %r60, 356;
	mad.lo.s32 	%r45, %r44, %r44, %r5;
	cvt.rn.f32.u32 	%f33, %r45;
	sqrt.rn.f32 	%f34, %f33;
	mul.f32 	%f35, %f33, 0f35904889;
	mul.f32 	%f36, %f34, 0f399BCDE3;
	sub.f32 	%f37, %f35, %f36;
	add.f32 	%f38, %f37, 0f3F8254B1;
	cvt.u64.u32 	%rd11, %r59;
	add.s64 	%rd12, %rd1, %rd11;
	ld.global.u8 	%rs5, [%rd12];
	cvt.rn.f32.u16 	%f39, %rs5;
	mul.f32 	%f40, %f38, %f39;
	cvt.rzi.u32.f32 	%r46, %f40;
	st.global.u8 	[%rd12], %r46;
	add.s32 	%r47, %r59, 1280;
	add.s32 	%r48, %r60, 355;
	mad.lo.s32 	%r49, %r48, %r48, %r5;
	cvt.rn.f32.u32 	%f41, %r49;
	sqrt.rn.f32 	%f42, %f41;
	mul.f32 	%f43, %f41, 0f35904889;
	mul.f32 	%f44, %f42, 0f399BCDE3;
	sub.f32 	%f45, %f43, %f44;
	add.f32 	%f46, %f45, 0f3F8254B1;
	cvt.u64.u32 	%rd13, %r47;
	add.s64 	%rd14, %rd1, %rd13;
	ld.global.u8 	%rs6, [%rd14];
	cvt.rn.f32.u16 	%f47, %rs6;
	mul.f32 	%f48, %f46, %f47;
	cvt.rzi.u32.f32 	%r50, %f48;
	st.global.u8 	[%rd14], %r50;
	add.s32 	%r51, %r59, 2560;
	add.s32 	%r52, %r60, 354;
	mad.lo.s32 	%r53, %r52, %r52, %r5;
	cvt.rn.f32.u32 	%f49, %r53;
	sqrt.rn.f32 	%f50, %f49;
	mul.f32 	%f51, %f49, 0f35904889;
	mul.f32 	%f52, %f50, 0f399BCDE3;
	sub.f32 	%f53, %f51, %f52;
	add.f32 	%f54, %f53, 0f3F8254B1;
	cvt.u64.u32 	%rd15, %r51;
	add.s64 	%rd16, %rd1, %rd15;
	ld.global.u8 	%rs7, [%rd16];
	cvt.rn.f32.u16 	%f55, %rs7;
	mul.f32 	%f56, %f54, %f55;
	cvt.rzi.u32.f32 	%r54, %f56;
	st.global.u8 	[%rd16], %r54;
	add.s32 	%r55, %r60, 353;
	mad.lo.s32 	%r56, %r55, %r55, %r5;
	cvt.rn.f32.u32 	%f57, %r56;
	sqrt.rn.f32 	%f58, %f57;
	mul.f32 	%f59, %f57, 0f35904889;
	mul.f32 	%f60, %f58, 0f399BCDE3;
	sub.f32 	%f61, %f59, %f60;
	add.f32 	%f62, %f61, 0f3F8254B1;
	cvt.u64.u32 	%rd17, %r43;
	add.s64 	%rd18, %rd1, %rd17;
	ld.global.u8 	%rs8, [%rd18];
	cvt.rn.f32.u16 	%f63, %rs8;
	mul.f32 	%f64, %f62, %f63;
	cvt.rzi.u32.f32 	%r57, %f64;
	st.global.u8 	[%rd18], %r57;
	add.s32 	%r61, %r61, 10240;
	add.s32 	%r60, %r60, -8;
	add.s32 	%r59, %r59, 10240;
	setp.ne.s32 	%p1, %r61, 158720;
	@%p1 bra 	$L__BB0_2;
	add.s32 	%r58, %r58, 1;
	setp.ne.s32 	%p2, %r58, 4;
	@%p2 bra 	$L__BB0_1;
	ret;

}


// ===== COMPILED SASS (sm_100) =====

	.target	sm_100

	.elftype	@"ET_EXEC"


//--------------------- .note.nv.tkinfo           --------------------------
	.section	.note.nv.tkinfo,"",@"SHT_NOTE"
	.sectionflags	@"SHF_NOTE_NV_TKINFO"
	.tkinfo
        /*0018*/ 	.word	0x00000002
        /*0030*/ 	.string	""
        /*0030*/ 	.string	"ptxas"
        /*0030*/ 	.string	"Cuda compilation tools, release 13.0, V13.0.88"
        /*0030*/ 	.string	"Build cuda_13.0.r13.0/compiler.36424714_0"
        /*0030*/ 	.string	"-arch sm_100 -m 64 "



//--------------------- .note.nv.cuinfo           --------------------------
	.section	.note.nv.cuinfo,"",@"SHT_NOTE"
	.sectionflags	@"SHF_NOTE_NV_CUINFO"
        /*0018*/ 	.short	0x0002
        /*001a*/ 	.short	0x0064
        /*001c*/ 	.short	0x0082
	.zero		2


//--------------------- .nv.info                  --------------------------
	.section	.nv.info,"",@"SHT_CUDA_INFO"
	.align	4


	//----- nvinfo : EIATTR_REGCOUNT
	.align		4
        /*0000*/ 	.byte	0x04, 0x2f
        /*0002*/ 	.short	(.L_1 - .L_0)
	.align		4
.L_0:
        /*0004*/ 	.word	index@(_Z7kernel1Ph)
        /*0008*/ 	.word	0x00000014


	//----- nvinfo : EIATTR_FRAME_SIZE
	.align		4
.L_1:
        /*000c*/ 	.byte	0x04, 0x11
        /*000e*/ 	.short	(.L_3 - .L_2)
	.align		4
.L_2:
        /*0010*/ 	.word	index@($__internal_0_$__cuda_sm20_sqrt_rn_f32_slowpath)
        /*0014*/ 	.word	0x00000000


	//----- nvinfo : EIATTR_FRAME_SIZE
	.align		4
.L_3:
        /*0018*/ 	.byte	0x04, 0x11
        /*001a*/ 	.short	(.L_5 - .L_4)
	.align		4
.L_4:
        /*001c*/ 	.word	index@(_Z7kernel1Ph)
        /*0020*/ 	.word	0x00000000


	//----- nvinfo : EIATTR_MIN_STACK_SIZE
	.align		4
.L_5:
        /*0024*/ 	.byte	0x04, 0x12
        /*0026*/ 	.short	(.L_7 - .L_6)
	.align		4
.L_6:
        /*0028*/ 	.word	index@(_Z7kernel1Ph)
        /*002c*/ 	.word	0x00000000
.L_7:


//--------------------- .nv.compat                --------------------------
	.section	.nv.compat,"",@"SHT_CUDA_COMPAT_INFO"
	.align	4
        /*0000*/ 	.byte	0x02, 0x09, 0x00, 0x00, 0x02, 0x02, 0x01, 0x00, 0x02, 0x05, 0x05, 0x00, 0x03, 0x07, 0x01, 0x01
        /*0010*/ 	.byte	0x02, 0x03, 0x00, 0x00, 0x02, 0x06, 0x01, 0x00, 0x04, 0x0b, 0x08, 0x00, 0x01, 0x00, 0x00, 0x00
        /*0020*/ 	.byte	0x00, 0x00, 0x00, 0x00


//--------------------- .nv.info._Z7kernel1Ph     --------------------------
	.section	.nv.info._Z7kernel1Ph,"",@"SHT_CUDA_INFO"
	.sectionflags	@""
	.align	4


	//----- nvinfo : EIATTR_CUDA_API_VERSION
	.align		4
        /*0000*/ 	.byte	0x04, 0x37
        /*0002*/ 	.short	(.L_9 - .L_8)
.L_8:
        /*0004*/ 	.word	0x00000082


	//----- nvinfo : EIATTR_KPARAM_INFO
	.align		4
.L_9:
        /*0008*/ 	.byte	0x04, 0x17
        /*000a*/ 	.short	(.L_11 - .L_10)
.L_10:
        /*000c*/ 	.word	0x00000000
        /*0010*/ 	.short	0x0000
        /*0012*/ 	.short	0x0000
        /*0014*/ 	.byte	0x00, 0xf5, 0x21, 0x00


	//----- nvinfo : EIATTR_SPARSE_MMA_MASK
	.align		4
.L_11:
        /*0018*/ 	.byte	0x03, 0x50
        /*001a*/ 	.short	0x0000


	//----- nvinfo : EIATTR_MAXREG_COUNT
	.align		4
        /*001c*/ 	.byte	0x03, 0x1b
        /*001e*/ 	.short	0x00ff


	//----- nvinfo : EIATTR_MERCURY_ISA_VERSION
	.align		4
        /*0020*/ 	.byte	0x03, 0x5f
        /*0022*/ 	.short	0x0101


	//----- nvinfo : EIATTR_VRC_CTA_INIT_COUNT
	.align		4
        /*0024*/ 	.byte	0x02, 0x4a
	.zero		1
	.zero		1


	//----- nvinfo : EIATTR_EXIT_INSTR_OFFSETS
	.align		4
        /*0028*/ 	.byte	0x04, 0x1c
        /*002a*/ 	.short	(.L_13 - .L_12)


	//   ....[0]....
.L_12:
        /*002c*/ 	.word	0x00000fa0


	//----- nvinfo : EIATTR_CRS_STACK_SIZE
	.align		4
.L_13:
        /*0030*/ 	.byte	0x04, 0x1e
        /*0032*/ 	.short	(.L_15 - .L_14)
.L_14:
        /*0034*/ 	.word	0x00000000


	//----- nvinfo : EIATTR_CBANK_PARAM_SIZE
	.align		4
.L_15:
        /*0038*/ 	.byte	0x03, 0x19
        /*003a*/ 	.short	0x0008


	//----- nvinfo : EIATTR_PARAM_CBANK
	.align		4
        /*003c*/ 	.byte	0x04, 0x0a
        /*003e*/ 	.short	(.L_17 - .L_16)
	.align		4
.L_16:
        /*0040*/ 	.word	index@(.nv.constant0._Z7kernel1Ph)
        /*0044*/ 	.short	0x0380
        /*0046*/ 	.short	0x0008


	//----- nvinfo : EIATTR_SW_WAR
	.align		4
.L_17:
        /*0048*/ 	.byte	0x04, 0x36
        /*004a*/ 	.short	(.L_19 - .L_18)
.L_18:
        /*004c*/ 	.word	0x00000008
.L_19:


//--------------------- .nv.callgraph             --------------------------
	.section	.nv.callgraph,"",@"SHT_CUDA_CALLGRAPH"
	.align	4
	.sectionentsize	8
	.align		4
        /*0000*/ 	.word	0x00000000
	.align		4
        /*0004*/ 	.word	0xffffffff
	.align		4
        /*0008*/ 	.word	0x00000000
	.align		4
        /*000c*/ 	.word	0xfffffffe
	.align		4
        /*0010*/ 	.word	0x00000000
	.align		4
        /*0014*/ 	.word	0xfffffffd
	.align		4
        /*0018*/ 	.word	0x00000000
	.align		4
        /*001c*/ 	.word	0xfffffffc


//--------------------- .text._Z7kernel1Ph        --------------------------
	.section	.text._Z7kernel1Ph,"ax",@progbits
	.align	128
        .global         _Z7kernel1Ph
        .type           _Z7kernel1Ph,@function
        .size           _Z7kernel1Ph,(.L_x_29 - _Z7kernel1Ph)
        .other          _Z7kernel1Ph,@"STO_CUDA_ENTRY STV_DEFAULT"
_Z7kernel1Ph:
.text._Z7kernel1Ph:
[----:B------:R-:W-:Y:S01]  /*0000*/  LDC R1, c[0x0][0x37c] ;  /* 0x0000df00ff017b82 */ /* 0x000fe20000000800 */
[----:B------:R-:W0:Y:S07]  /*0010*/  S2R R0, SR_TID.X ;  /* 0x0000000000007919 */ /* 0x000e2e0000002100 */
[----:B------:R-:W1:Y:S01]  /*0020*/  LDC R6, c[0x0][0x364] ;  /* 0x0000d900ff067b82 */ /* 0x000e620000000800 */
[----:B------:R-:W-:Y:S01]  /*0030*/  HFMA2 R8, -RZ, RZ, 0, 0 ;  /* 0x00000000ff087431 */ /* 0x000fe200000001ff */
[----:B------:R-:W2:Y:S01]  /*0040*/  LDCU.64 UR6, c[0x0][0x358] ;  /* 0x00006b00ff0677ac */ /* 0x000ea20008000a00 */
[----:B------:R-:W1:Y:S05]  /*0050*/  S2R R3, SR_TID.Y ;  /* 0x0000000000037919 */ /* 0x000e6a0000002200 */
[----:B------:R-:W0:Y:S08]  /*0060*/  S2UR UR5, SR_CTAID.X ;  /* 0x00000000000579c3 */ /* 0x000e300000002500 */
[----:B------:R-:W0:Y:S08]  /*0070*/  LDC R7, c[0x0][0x360] ;  /* 0x0000d800ff077b82 */ /* 0x000e300000000800 */
[----:B------:R-:W1:Y:S01]  /*0080*/  S2UR UR4, SR_CTAID.Y ;  /* 0x00000000000479c3 */ /* 0x000e620000002600 */
[----:B0-----:R-:W-:-:S05]  /*0090*/  IMAD R7, R7, UR5, R0 ;  /* 0x0000000507077c24 */ /* 0x001fca000f8e0200 */
[----:B------:R-:W-:Y:S01]  /*00a0*/  SHF.L.U32 R7, R7, 0x2, RZ ;  /* 0x0000000207077819 */ /* 0x000fe200000006ff */
[----:B-1----:R-:W-:-:S04]  /*00b0*/  IMAD R6, R6, UR4, R3 ;  /* 0x0000000406067c24 */ /* 0x002fc8000f8e0203 */
[C---:B------:R-:W-:Y:S02]  /*00c0*/  IMAD R5, R6.reuse, 0x25800, R7 ;  /* 0x0002580006057824 */ /* 0x040fe400078e0207 */
[----:B------:R-:W-:-:S03]  /*00d0*/  IMAD R6, R6, -0x78, RZ ;  /* 0xffffff8806067824 */ /* 0x000fc600078e02ff */
[----:B--2---:R-:W-:-:S07]  /*00e0*/  IADD3 R5, PT, PT, R5, 0x1400, RZ ;  /* 0x0000140005057810 */ /* 0x004fce0007ffe0ff */
.L_x_26:
[----:B------:R-:W-:Y:S01]  /*00f0*/  IADD3 R2, PT, PT, -R7, 0x280, -R8 ;  /* 0x0000028007027810 */ /* 0x000fe20007ffe908 */
[----:B------:R-:W0:Y:S01]  /*0100*/  LDCU.64 UR8, c[0x0][0x380] ;  /* 0x00007000ff0877ac */ /* 0x000e220008000a00 */
[----:B------:R-:W-:Y:S02]  /*0110*/  IADD3 R4, PT, PT, R5, R8, RZ ;  /* 0x0000000805047210 */ /* 0x000fe40007ffe0ff */
[----:B------:R-:W-:Y:S01]  /*0120*/  IADD3 R8, PT, PT, R8, 0x1, RZ ;  /* 0x0000000108087810 */ /* 0x000fe20007ffe0ff */
[----:B------:R-:W-:Y:S01]  /*0130*/  IMAD R2, R2, R2, RZ ;  /* 0x0000000202027224 */ /* 0x000fe200078e02ff */
[----:B------:R-:W-:Y:S01]  /*0140*/  MOV R3, R6 ;  /* 0x0000000600037202 */ /* 0x000fe20000000f00 */
[----:B------:R-:W-:Y:S01]  /*0150*/  UMOV UR4, 0x1400 ;  /* 0x0000140000047882 */ /* 0x000fe20000000000 */
[----:B-1----:R-:W-:-:S13]  /*0160*/  ISETP.NE.AND P0, PT, R8, 0x4, PT ;  /* 0x000000040800780c */ /* 0x002fda0003f05270 */
.L_x_25:
[----:B-1----:R-:W-:Y:S01]  /*0170*/  IADD3 R9, PT, PT, R3, 0x168, RZ ;  /* 0x0000016803097810 */ /* 0x002fe20007ffe0ff */
[----:B------:R-:W-:Y:S01]  /*0180*/  BSSY.RECONVERGENT B0, `(.L_x_0) ;  /* 0x0000010000007945 */ /* 0x000fe20003800200 */
[----:B------:R-:W-:-:S03]  /*0190*/  IADD3 R17, PT, PT, R4, -0x1400, RZ ;  /* 0xffffec0004117810 */ /* 0x000fc60007ffe0ff */
[----:B------:R-:W-:-:S05]  /*01a0*/  IMAD R0, R9, R9, R2 ;  /* 0x0000000909007224 */ /* 0x000fca00078e0202 */
[----:B------:R-:W-:-:S04]  /*01b0*/  I2FP.F32.U32 R0, R0 ;  /* 0x0000000000007245 */ /* 0x000fc80000201000 */
[----:B------:R-:W-:Y:S01]  /*01c0*/  IADD3 R9, PT, PT, R0, -0xd000000, RZ ;  /* 0xf300000000097810 */ /* 0x000fe20007ffe0ff */
[----:B------:R1:W2:Y:S03]  /*01d0*/  MUFU.RSQ R11, R0 ;  /* 0x00000000000b7308 */ /* 0x0002a60000001400 */
[----:B------:R-:W-:-:S13]  /*01e0*/  ISETP.GT.U32.AND P1, PT, R9, 0x727fffff, PT ;  /* 0x727fffff0900780c */ /* 0x000fda0003f24070 */
[----:B-1----:R-:W-:Y:S05]  /*01f0*/  @!P1 BRA `(.L_x_1) ;  /* 0x0000000000109947 */ /* 0x002fea0003800000 */
[----:B------:R-:W-:-:S07]  /*0200*/  MOV R10, 0x220 ;  /* 0x00000220000a7802 */ /* 0x000fce0000000f00 */
[----:B0-2---:R-:W-:Y:S05]  /*0210*/  CALL.REL.NOINC `($__internal_0_$__cuda_sm20_sqrt_rn_f32_slowpath) ;  /* 0x0000000c00647944 */ /* 0x005fea0003c00000 */
[----:B------:R-:W-:Y:S01]  /*0220*/  MOV R9, R12 ;  /* 0x0000000c00097202 */ /* 0x000fe20000000f00 */
[----:B------:R-:W-:Y:S06]  /*0230*/  BRA `(.L_x_2) ;  /* 0x0000000000107947 */ /* 0x000fec0003800000 */
.L_x_1:
[----:B--2---:R-:W-:Y:S01]  /*0240*/  FMUL.FTZ R9, R0, R11 ;  /* 0x0000000b00097220 */ /* 0x004fe20000410000 */
[----:B------:R-:W-:-:S03]  /*0250*/  FMUL.FTZ R11, R11, 0.5 ;  /* 0x3f0000000b0b7820 */ /* 0x000fc60000410000 */
[----:B------:R-:W-:-:S04]  /*0260*/  FFMA R10, -R9, R9, R0 ;  /* 0x00000009090a7223 */ /* 0x000fc80000000100 */
[----:B------:R-:W-:-:S07]  /*0270*/  FFMA R9, R10, R11, R9 ;  /* 0x0000000b0a097223 */ /* 0x000fce0000000009 */
.L_x_2:
[----:B0-----:R-:W-:Y:S05]  /*0280*/  BSYNC.RECONVERGENT B0 ;  /* 0x0000000000007941 */ /* 0x001fea0003800200 */
.L_x_0:
[----:B------:R-:W-:-:S04]  /*0290*/  IADD3 R10, P1, PT, R17, UR8, RZ ;  /* 0x00000008110a7c10 */ /* 0x000fc8000ff3e0ff */
[----:B------:R-:W-:-:S05]  /*02a0*/  IADD3.X R11, PT, PT, RZ, UR9, RZ, P1, !PT ;  /* 0x00000009ff0b7c10 */ /* 0x000fca0008ffe4ff */
[----:B------:R-:W2:Y:S01]  /*02b0*/  LDG.E.U8 R12, desc[UR6][R10.64] ;  /* 0x000000060a0c7981 */ /* 0x000ea2000c1e1100 */
[----:B------:R-:W-:Y:S01]  /*02c0*/  FMUL R9, R9, 0.00029717301367782056332 ;  /* 0x399bcde309097820 */ /* 0x000fe20000400000 */
[----:B------:R-:W-:Y:S01]  /*02d0*/  VIADD R13, R3, 0x167 ;  /* 0x00000167030d7836 */ /* 0x000fe20000000000 */
[----:B------:R-:W-:Y:S01]  /*02e0*/  BSSY.RECONVERGENT B0, `(.L_x_3) ;  /* 0x0000016000007945 */ /* 0x000fe20003800200 */
[----:B------:R-:W-:Y:S01]  /*02f0*/  IADD3 R17, PT, PT, R4, -0xf00, RZ ;  /* 0xfffff10004117810 */ /* 0x000fe20007ffe0ff */
[----:B------:R-:W-:Y:S01]  /*0300*/  FFMA R9, R0, 1.0749946568466839381e-06, -R9 ;  /* 0x3590488900097823 */ /* 0x000fe20000000809 */
[----:B------:R-:W-:-:S03]  /*0310*/  IMAD R0, R13, R13, R2 ;  /* 0x0000000d0d007224 */ /* 0x000fc600078e0202 */
[----:B------:R-:W-:Y:S02]  /*0320*/  FADD R9, R9, 1.0182095766067504883 ;  /* 0x3f8254b109097421 */ /* 0x000fe40000000000 */
[----:B------:R-:W-:-:S04]  /*0330*/  I2FP.F32.U32 R0, R0 ;  /* 0x0000000000007245 */ /* 0x000fc80000201000 */
[----:B------:R-:W-:Y:S01]  /*0340*/  MUFU.RSQ R13, R0 ;  /* 0x00000000000d7308 */ /* 0x000fe20000001400 */
[----:B--2---:R-:W-:-:S05]  /*0350*/  I2FP.F32.U32 R12, R12 ;  /* 0x0000000c000c7245 */ /* 0x004fca0000201000 */
[----:B------:R-:W-:Y:S01]  /*0360*/  FMUL R9, R9, R12 ;  /* 0x0000000c09097220 */ /* 0x000fe20000400000 */
[----:B------:R-:W-:-:S04]  /*0370*/  IADD3 R12, PT, PT, R0, -0xd000000, RZ ;  /* 0xf3000000000c7810 */ /* 0x000fc80007ffe0ff */
[----:B------:R-:W-:Y:S01]  /*0380*/  ISETP.GT.U32.AND P1, PT, R12, 0x727fffff, PT ;  /* 0x727fffff0c00780c */ /* 0x000fe20003f24070 */
[----:B------:R-:W0:Y:S02]  /*0390*/  F2I.U32.TRUNC.NTZ R9, R9 ;  /* 0x0000000900097305 */ /* 0x000e24000020f000 */
[----:B0-----:R0:W-:Y:S10]  /*03a0*/  STG.E.U8 desc[UR6][R10.64], R9 ;  /* 0x000000090a007986 */ /* 0x0011f4000c101106 */
[----:B------:R-:W-:Y:S05]  /*03b0*/  @!P1 BRA `(.L_x_4) ;  /* 0x0000000000109947 */ /* 0x000fea0003800000 */
[----:B0-----:R-:W-:-:S07]  /*03c0*/  MOV R10, 0x3e0 ;  /* 0x000003e0000a7802 */ /* 0x001fce0000000f00 */
[----:B------:R-:W-:Y:S05]  /*03d0*/  CALL.REL.NOINC `($__internal_0_$__cuda_sm20_sqrt_rn_f32_slowpath) ;  /* 0x0000000800f47944 */ /* 0x000fea0003c00000 */
[----:B------:R-:W-:Y:S01]  /*03e0*/  MOV R9, R12 ;  /* 0x0000000c00097202 */ /* 0x000fe20000000f00 */
[----:B------:R-:W-:Y:S06]  /*03f0*/  BRA `(.L_x_5) ;  /* 0x0000000000107947 */ /* 0x000fec0003800000 */
.L_x_4:
[----:B0-----:R-:W-:Y:S01]  /*0400*/  FMUL.FTZ R9, R0, R13 ;  /* 0x0000000d00097220 */ /* 0x001fe20000410000 */
[----:B------:R-:W-:-:S03]  /*0410*/  FMUL.FTZ R11, R13, 0.5 ;  /* 0x3f0000000d0b7820 */ /* 0x000fc60000410000 */
[----:B------:R-:W-:-:S04]  /*0420*/  FFMA R10, -R9, R9, R0 ;  /* 0x00000009090a7223 */ /* 0x000fc80000000100 */
[----:B------:R-:W-:-:S07]  /*0430*/  FFMA R9, R10, R11, R9 ;  /* 0x0000000b0a097223 */ /* 0x000fce0000000009 */
.L_x_5:
[----:B------:R-:W-:Y:S05]  /*0440*/  BSYNC.RECONVERGENT B0 ;  /* 0x0000000000007941 */ /* 0x000fea0003800200 */
.L_x_3:
[----:B------:R-:W-:-:S04]  /*0450*/  IADD3 R10, P1, PT, R17, UR8, RZ ;  /* 0x00000008110a7c10 */ /* 0x000fc8000ff3e0ff */
[----:B------:R-:W-:-:S05]  /*0460*/  IADD3.X R11, PT, PT, RZ, UR9, RZ, P1, !PT ;  /* 0x00000009ff0b7c10 */ /* 0x000fca0008ffe4ff */
[----:B------:R-:W2:Y:S01]  /*0470*/  LDG.E.U8 R12, desc[UR6][R10.64] ;  /* 0x000000060a0c7981 */ /* 0x000ea2000c1e1100 */
[----:B------:R-:W-:Y:S01]  /*0480*/  FMUL R9, R9, 0.00029717301367782056332 ;  /* 0x399bcde309097820 */ /* 0x000fe20000400000 */
[----:B------:R-:W-:Y:S01]  /*0490*/  IADD3 R13, PT, PT, R3, 0x166, RZ ;  /* 0x00000166030d7810 */ /* 0x000fe20007ffe0ff */
[----:B------:R-:W-:Y:S01]  /*04a0*/  BSSY.RECONVERGENT B0, `(.L_x_6) ;  /* 0x0000016000007945 */ /* 0x000fe20003800200 */
[----:B------:R-:W-:Y:S01]  /*04b0*/  IADD3 R17, PT, PT, R4, -0xa00, RZ ;  /* 0xfffff60004117810 */ /* 0x000fe20007ffe0ff */
[----:B------:R-:W-:Y:S02]  /*04c0*/  FFMA R9, R0, 1.0749946568466839381e-06, -R9 ;  /* 0x3590488900097823 */ /* 0x000fe40000000809 */
[----:B------:R-:W-:Y:S02]  /*04d0*/  IMAD R0, R13, R13, R2 ;  /* 0x0000000d0d007224 */ /* 0x000fe400078e0202 */
[----:B------:R-:W-:-:S03]  /*04e0*/  FADD R9, R9, 1.0182095766067504883 ;  /* 0x3f8254b109097421 */ /* 0x000fc60000000000 */
        /* <DEDUP_REMOVED lines=13> */
.L_x_7:
[----:B0-----:R-:W-:Y:S01]  /*05c0*/  FMUL.FTZ R9, R0, R13 ;  /* 0x0000000d00097220 */ /* 0x001fe20000410000 */
[----:B------:R-:W-:-:S03]  /*05d0*/  FMUL.FTZ R11, R13, 0.5 ;  /* 0x3f0000000d0b7820 */ /* 0x000fc60000410000 */
[----:B------:R-:W-:-:S04]  /*05e0*/  FFMA R10, -R9, R9, R0 ;  /* 0x00000009090a7223 */ /* 0x000fc80000000100 */
[----:B------:R-:W-:-:S07]  /*05f0*/  FFMA R9, R10, R11, R9 ;  /* 0x0000000b0a097223 */ /* 0x000fce0000000009 */
.L_x_8:
[----:B------:R-:W-:Y:S05]  /*0600*/  BSYNC.RECONVERGENT B0 ;  /* 0x0000000000007941 */ /* 0x000fea0003800200 */
.L_x_6:
[----:B------:R-:W-:-:S05]  /*0610*/  IADD3 R10, P1, PT, R17, UR8, RZ ;  /* 0x00000008110a7c10 */ /* 0x000fca000ff3e0ff */
[----:B------:R-:W-:-:S05]  /*0620*/  IMAD.X R11, RZ, RZ, UR9, P1 ;  /* 0x00000009ff0b7e24 */ /* 0x000fca00088e06ff */
        /* <DEDUP_REMOVED lines=21> */
.L_x_10:
[----:B0-----:R-:W-:Y:S01]  /*0780*/  FMUL.FTZ R9, R0, R13 ;  /* 0x0000000d00097220 */ /* 0x001fe20000410000 */
[----:B------:R-:W-:-:S03]  /*0790*/  FMUL.FTZ R11, R13, 0.5 ;  /* 0x3f0000000d0b7820 */ /* 0x000fc60000410000 */
[----:B------:R-:W-:-:S04]  /*07a0*/  FFMA R10, -R9, R9, R0 ;  /* 0x00000009090a7223 */ /* 0x000fc80000000100 */
[----:B------:R-:W-:-:S07]  /*07b0*/  FFMA R9, R10, R11, R9 ;  /* 0x0000000b0a097223 */ /* 0x000fce0000000009 */
.L_x_11:
[----:B------:R-:W-:Y:S05]  /*07c0*/  BSYNC.RECONVERGENT B0 ;  /* 0x0000000000007941 */ /* 0x000fea0003800200 */
.L_x_9:
[----:B------:R-:W-:-:S04]  /*07d0*/  IADD3 R10, P1, PT, R17, UR8, RZ ;  /* 0x00000008110a7c10 */ /* 0x000fc8000ff3e0ff */
[----:B------:R-:W-:-:S05]  /*07e0*/  IADD3.X R11, PT, PT, RZ, UR9, RZ, P1, !PT ;  /* 0x00000009ff0b7c10 */ /* 0x000fca0008ffe4ff */
[----:B------:R-:W2:Y:S01]  /*07f0*/  LDG.E.U8 R12, desc[UR6][R10.64] ;  /* 0x000000060a0c7981 */ /* 0x000ea2000c1e1100 */
[----:B------:R-:W-:Y:S01]  /*0800*/  FMUL R9, R9, 0.00029717301367782056332 ;  /* 0x399bcde309097820 */ /* 0x000fe20000400000 */
[----:B------:R-:W-:Y:S03]  /*0810*/  BSSY.RECONVERGENT B0, `(.L_x_12) ;  /* 0x0000016000007945 */ /* 0x000fe60003800200 */
[----:B------:R-:W-:-:S04]  /*0820*/  FFMA R9, R0, 1.0749946568466839381e-06, -R9 ;  /* 0x3590488900097823 */ /* 0x000fc80000000809 */
[----:B------:R-:W-:Y:S01]  /*0830*/  FADD R9, R9, 1.0182095766067504883 ;  /* 0x3f8254b109097421 */ /* 0x000fe20000000000 */
[----:B--2---:R-:W-:-:S05]  /*0840*/  I2FP.F32.U32 R12, R12 ;  /* 0x0000000c000c7245 */ /* 0x004fca0000201000 */
[----:B------:R-:W-:Y:S01]  /*0850*/  FMUL R12, R9, R12 ;  /* 0x0000000c090c7220 */ /* 0x000fe20000400000 */
[----:B------:R-:W-:-:S03]  /*0860*/  IADD3 R9, PT, PT, R3, 0x164, RZ ;  /* 0x0000016403097810 */ /* 0x000fc60007ffe0ff */
[----:B------:R-:W0:Y:S02]  /*0870*/  F2I.U32.TRUNC.NTZ R13, R12 ;  /* 0x0000000c000d7305 */ /* 0x000e24000020f000 */
[----:B------:R-:W-:-:S05]  /*0880*/  IMAD R0, R9, R9, R2 ;  /* 0x0000000909007224 */ /* 0x000fca00078e0202 */
[----:B------:R-:W-:-:S04]  /*0890*/  I2FP.F32.U32 R0, R0 ;  /* 0x0000000000007245 */ /* 0x000fc80000201000 */
[----:B------:R-:W-:Y:S01]  /*08a0*/  IADD3 R9, PT, PT, R0, -0xd000000, RZ ;  /* 0xf300000000097810 */ /* 0x000fe20007ffe0ff */
[----:B------:R1:W2:Y:S01]  /*08b0*/  MUFU.RSQ R15, R0 ;  /* 0x00000000000f7308 */ /* 0x0002a20000001400 */
[----:B0-----:R1:W-:Y:S02]  /*08c0*/  STG.E.U8 desc[UR6][R10.64], R13 ;  /* 0x0000000d0a007986 */ /* 0x0013e4000c101106 */
[----:B------:R-:W-:Y:S02]  /*08d0*/  ISETP.GT.U32.AND P1, PT, R9, 0x727fffff, PT ;  /* 0x727fffff0900780c */ /* 0x000fe40003f24070 */
[----:B------:R-:W-:-:S11]  /*08e0*/  IADD3 R9, PT, PT, R4, 0xf00, RZ ;  /* 0x00000f0004097810 */ /* 0x000fd60007ffe0ff */
[----:B-12---:R-:W-:Y:S05]  /*08f0*/  @!P1 BRA `(.L_x_13) ;  /* 0x00000000000c9947 */ /* 0x006fea0003800000 */
[----:B------:R-:W-:-:S07]  /*0900*/  MOV R10, 0x920 ;  /* 0x00000920000a7802 */ /* 0x000fce0000000f00 */
[----:B------:R-:W-:Y:S05]  /*0910*/  CALL.REL.NOINC `($__internal_0_$__cuda_sm20_sqrt_rn_f32_slowpath) ;  /* 0x0000000400a47944 */ /* 0x000fea0003c00000 */
[----:B------:R-:W-:Y:S05]  /*0920*/  BRA `(.L_x_14) ;  /* 0x0000000000107947 */ /* 0x000fea0003800000 */
.L_x_13:
[----:B------:R-:W-:Y:S01]  /*0930*/  FMUL.FTZ R11, R0, R15 ;  /* 0x0000000f000b7220 */ /* 0x000fe20000410000 */
[----:B------:R-:W-:-:S03]  /*0940*/  FMUL.FTZ R10, R15, 0.5 ;  /* 0x3f0000000f0a7820 */ /* 0x000fc60000410000 */
[----:B------:R-:W-:-:S04]  /*0950*/  FFMA R12, -R11, R11, R0 ;  /* 0x0000000b0b0c7223 */ /* 0x000fc80000000100 */
[----:B------:R-:W-:-:S07]  /*0960*/  FFMA R12, R12, R10, R11 ;  /* 0x0000000a0c0c7223 */ /* 0x000fce000000000b */
.L_x_14:
[----:B------:R-:W-:Y:S05]  /*0970*/  BSYNC.RECONVERGENT B0 ;  /* 0x0000000000007941 */ /* 0x000fea0003800200 */
.L_x_12:
[----:B------:R-:W-:-:S05]  /*0980*/  IADD3 R10, P1, PT, R4, UR8, RZ ;  /* 0x00000008040a7c10 */ /* 0x000fca000ff3e0ff */
[----:B------:R-:W-:-:S05]  /*0990*/  IMAD.X R11, RZ, RZ, UR9, P1 ;  /* 0x00000009ff0b7e24 */ /* 0x000fca00088e06ff */
[----:B------:R-:W2:Y:S01]  /*09a0*/  LDG.E.U8 R14, desc[UR6][R10.64] ;  /* 0x000000060a0e7981 */ /* 0x000ea2000c1e1100 */
[----:B------:R-:W-:Y:S01]  /*09b0*/  FMUL R13, R12, 0.00029717301367782056332 ;  /* 0x399bcde30c0d7820 */ /* 0x000fe20000400000 */
[----:B------:R-:W-:Y:S01]  /*09c0*/  IADD3 R15, PT, PT, R3, 0x163, RZ ;  /* 0x00000163030f7810 */ /* 0x000fe20007ffe0ff */
[----:B------:R-:W-:Y:S01]  /*09d0*/  BSSY.RECONVERGENT B0, `(.L_x_15) ;  /* 0x0000015000007945 */ /* 0x000fe20003800200 */
[----:B------:R-:W-:Y:S01]  /*09e0*/  IADD3 R17, PT, PT, R4, 0x500, RZ ;  /* 0x0000050004117810 */ /* 0x000fe20007ffe0ff */
[----:B------:R-:W-:Y:S02]  /*09f0*/  FFMA R13, R0, 1.0749946568466839381e-06, -R13 ;  /* 0x35904889000d7823 */ /* 0x000fe4000000080d */
[----:B------:R-:W-:Y:S02]  /*0a00*/  IMAD R0, R15, R15, R2 ;  /* 0x0000000f0f007224 */ /* 0x000fe400078e0202 */
[----:B------:R-:W-:-:S03]  /*0a10*/  FADD R13, R13, 1.0182095766067504883 ;  /* 0x3f8254b10d0d7421 */ /* 0x000fc60000000000 */
[----:B------:R-:W-:-:S04]  /*0a20*/  I2FP.F32.U32 R0, R0 ;  /* 0x0000000000007245 */ /* 0x000fc80000201000 */
[----:B------:R-:W-:Y:S01]  /*0a30*/  IADD3 R12, PT, PT, R0, -0xd000000, RZ ;  /* 0xf3000000000c7810 */ /* 0x000fe20007ffe0ff */
[----:B------:R-:W-:Y:S03]  /*0a40*/  MUFU.RSQ R15, R0 ;  /* 0x00000000000f7308 */ /* 0x000fe60000001400 */
[----:B------:R-:W-:Y:S02]  /*0a50*/  ISETP.GT.U32.AND P1, PT, R12, 0x727fffff, PT ;  /* 0x727fffff0c00780c */ /* 0x000fe40003f24070 */
[----:B--2---:R-:W-:-:S05]  /*0a60*/  I2FP.F32.U32 R14, R14 ;  /* 0x0000000e000e7245 */ /* 0x004fca0000201000 */
[----:B------:R-:W-:-:S06]  /*0a70*/  FMUL R13, R13, R14 ;  /* 0x0000000e0d0d7220 */ /* 0x000fcc0000400000 */
[----:B------:R-:W0:Y:S02]  /*0a80*/  F2I.U32.TRUNC.NTZ R13, R13 ;  /* 0x0000000d000d7305 */ /* 0x000e24000020f000 */
[----:B0-----:R0:W-:Y:S01]  /*0a90*/  STG.E.U8 desc[UR6][R10.64], R13 ;  /* 0x0000000d0a007986 */ /* 0x0011e2000c101106 */
[----:B------:R-:W-:Y:S05]  /*0aa0*/  @!P1 BRA `(.L_x_16) ;  /* 0x00000000000c9947 */ /* 0x000fea0003800000 */
[----:B0-----:R-:W-:-:S07]  /*0ab0*/  MOV R10, 0xad0 ;  /* 0x00000ad0000a7802 */ /* 0x001fce0000000f00 */
[----:B------:R-:W-:Y:S05]  /*0ac0*/  CALL.REL.NOINC `($__internal_0_$__cuda_sm20_sqrt_rn_f32_slowpath) ;  /* 0x0000000400387944 */ /* 0x000fea0003c00000 */
[----:B------:R-:W-:Y:S05]  /*0ad0*/  BRA `(.L_x_17) ;  /* 0x0000000000107947 */ /* 0x000fea0003800000 */
.L_x_16:
[----:B0-----:R-:W-:Y:S01]  /*0ae0*/  FMUL.FTZ R11, R0, R15 ;  /* 0x0000000f000b7220 */ /* 0x001fe20000410000 */
[----:B------:R-:W-:-:S03]  /*0af0*/  FMUL.FTZ R10, R15, 0.5 ;  /* 0x3f0000000f0a7820 */ /* 0x000fc60000410000 */
[----:B------:R-:W-:-:S04]  /*0b00*/  FFMA R12, -R11, R11, R0 ;  /* 0x0000000b0b0c7223 */ /* 0x000fc80000000100 */
[----:B------:R-:W-:-:S07]  /*0b10*/  FFMA R12, R12, R10, R11 ;  /* 0x0000000a0c0c7223 */ /* 0x000fce000000000b */
.L_x_17:
[----:B------:R-:W-:Y:S05]  /*0b20*/  BSYNC.RECONVERGENT B0 ;  /* 0x0000000000007941 */ /* 0x000fea0003800200 */
.L_x_15:
[----:B------:R-:W-:-:S04]  /*0b30*/  IADD3 R10, P1, PT, R17, UR8, RZ ;  /* 0x00000008110a7c10 */ /* 0x000fc8000ff3e0ff */
[----:B------:R-:W-:-:S05]  /*0b40*/  IADD3.X R11, PT, PT, RZ, UR9, RZ, P1, !PT ;  /* 0x00000009ff0b7c10 */ /* 0x000fca0008ffe4ff */
        /* <DEDUP_REMOVED lines=20> */
.L_x_19:
[----:B0-----:R-:W-:Y:S01]  /*0c90*/  FMUL.FTZ R11, R0, R15 ;  /* 0x0000000f000b7220 */ /* 0x001fe20000410000 */
[----:B------:R-:W-:-:S03]  /*0ca0*/  FMUL.FTZ R10, R15, 0.5 ;  /* 0x3f0000000f0a7820 */ /* 0x000fc60000410000 */
[----:B------:R-:W-:-:S04]  /*0cb0*/  FFMA R12, -R11, R11, R0 ;  /* 0x0000000b0b0c7223 */ /* 0x000fc80000000100 */
[----:B------:R-:W-:-:S07]  /*0cc0*/  FFMA R12, R12, R10, R11 ;  /* 0x0000000a0c0c7223 */ /* 0x000fce000000000b */
.L_x_20:
[----:B------:R-:W-:Y:S05]  /*0cd0*/  BSYNC.RECONVERGENT B0 ;  /* 0x0000000000007941 */ /* 0x000fea0003800200 */
.L_x_18:
[----:B------:R-:W-:-:S04]  /*0ce0*/  IADD3 R10, P1, PT, R17, UR8, RZ ;  /* 0x00000008110a7c10 */ /* 0x000fc8000ff3e0ff */
[----:B------:R-:W-:-:S05]  /*0cf0*/  IADD3.X R11, PT, PT, RZ, UR9, RZ, P1, !PT ;  /* 0x00000009ff0b7c10 */ /* 0x000fca0008ffe4ff */
[----:B------:R-:W2:Y:S01]  /*0d00*/  LDG.E.U8 R14, desc[UR6][R10.64] ;  /* 0x000000060a0e7981 */ /* 0x000ea2000c1e1100 */
[----:B------:R-:W-:Y:S01]  /*0d10*/  FMUL R13, R12, 0.00029717301367782056332 ;  /* 0x399bcde30c0d7820 */ /* 0x000fe20000400000 */
[----:B------:R-:W-:Y:S01]  /*0d20*/  VIADD R15, R3, 0x161 ;  /* 0x00000161030f7836 */ /* 0x000fe20000000000 */
[----:B------:R-:W-:Y:S02]  /*0d30*/  BSSY.RECONVERGENT B0, `(.L_x_21) ;  /* 0x0000016000007945 */ /* 0x000fe40003800200 */
[----:B------:R-:W-:Y:S01]  /*0d40*/  FFMA R13, R0, 1.0749946568466839381e-06, -R13 ;  /* 0x35904889000d7823 */ /* 0x000fe2000000080d */
[----:B------:R-:W-:-:S03]  /*0d50*/  IMAD R0, R15, R15, R2 ;  /* 0x0000000f0f007224 */ /* 0x000fc600078e0202 */
[----:B------:R-:W-:Y:S02]  /*0d60*/  FADD R13, R13, 1.0182095766067504883 ;  /* 0x3f8254b10d0d7421 */ /* 0x000fe40000000000 */
        /* <DEDUP_REMOVED lines=9> */
[----:B------:R-:W-:Y:S01]  /*0e00*/  BSSY.RECONVERGENT B1, `(.L_x_23) ;  /* 0x0000003000017945 */ /* 0x000fe20003800200 */
[----:B0-----:R-:W-:-:S07]  /*0e10*/  MOV R10, 0xe30 ;  /* 0x00000e30000a7802 */ /* 0x001fce0000000f00 */
[----:B------:R-:W-:Y:S05]  /*0e20*/  CALL.REL.NOINC `($__internal_0_$__cuda_sm20_sqrt_rn_f32_slowpath) ;  /* 0x0000000000607944 */ /* 0x000fea0003c00000 */
[----:B------:R-:W-:Y:S05]  /*0e30*/  BSYNC.RECONVERGENT B1 ;  /* 0x0000000000017941 */ /* 0x000fea0003800200 */
.L_x_23:
[----:B------:R-:W-:Y:S05]  /*0e40*/  BRA `(.L_x_24) ;  /* 0x0000000000107947 */ /* 0x000fea0003800000 */
.L_x_22:
[----:B0-----:R-:W-:Y:S01]  /*0e50*/  FMUL.FTZ R11, R0, R15 ;  /* 0x0000000f000b7220 */ /* 0x001fe20000410000 */
[----:B------:R-:W-:-:S03]  /*0e60*/  FMUL.FTZ R10, R15, 0.5 ;  /* 0x3f0000000f0a7820 */ /* 0x000fc60000410000 */
[----:B------:R-:W-:-:S04]  /*0e70*/  FFMA R12, -R11, R11, R0 ;  /* 0x0000000b0b0c7223 */ /* 0x000fc80000000100 */
[----:B------:R-:W-:-:S07]  /*0e80*/  FFMA R12, R12, R10, R11 ;  /* 0x0000000a0c0c7223 */ /* 0x000fce000000000b */
.L_x_24:
[----:B------:R-:W-:Y:S05]  /*0e90*/  BSYNC.RECONVERGENT B0 ;  /* 0x0000000000007941 */ /* 0x000fea0003800200 */
.L_x_21:
[----:B------:R-:W-:-:S04]  /*0ea0*/  IADD3 R10, P1, PT, R9, UR8, RZ ;  /* 0x00000008090a7c10 */ /* 0x000fc8000ff3e0ff */
[----:B------:R-:W-:-:S05]  /*0eb0*/  IADD3.X R11, PT, PT, RZ, UR9, RZ, P1, !PT ;  /* 0x00000009ff0b7c10 */ /* 0x000fca0008ffe4ff */
[----:B------:R-:W2:Y:S01]  /*0ec0*/  LDG.E.U8 R13, desc[UR6][R10.64] ;  /* 0x000000060a0d7981 */ /* 0x000ea2000c1e1100 */
[----:B------:R-:W-:Y:S01]  /*0ed0*/  FMUL R9, R12, 0.00029717301367782056332 ;  /* 0x399bcde30c097820 */ /* 0x000fe20000400000 */
[----:B------:R-:W-:Y:S01]  /*0ee0*/  UIADD3 UR4, UPT, UPT, UR4, 0x2800, URZ ;  /* 0x0000280004047890 */ /* 0x000fe2000fffe0ff */
[----:B------:R-:W-:Y:S02]  /*0ef0*/  IADD3 R3, PT, PT, R3, -0x8, RZ ;  /* 0xfffffff803037810 */ /* 0x000fe40007ffe0ff */
[----:B------:R-:W-:Y:S01]  /*0f00*/  FFMA R9, R0, 1.0749946568466839381e-06, -R9 ;  /* 0x3590488900097823 */ /* 0x000fe20000000809 */
[----:B------:R-:W-:Y:S01]  /*0f10*/  UISETP.NE.AND UP0, UPT, UR4, 0x26c00, UPT ;  /* 0x00026c000400788c */ /* 0x000fe2000bf05270 */
[----:B------:R-:W-:Y:S02]  /*0f20*/  IADD3 R4, PT, PT, R4, 0x2800, RZ ;  /* 0x0000280004047810 */ /* 0x000fe40007ffe0ff */
[----:B------:R-:W-:Y:S01]  /*0f30*/  FADD R9, R9, 1.0182095766067504883 ;  /* 0x3f8254b109097421 */ /* 0x000fe20000000000 */
[----:B--2---:R-:W-:-:S05]  /*0f40*/  I2FP.F32.U32 R0, R13 ;  /* 0x0000000d00007245 */ /* 0x004fca0000201000 */
[----:B------:R-:W-:-:S04]  /*0f50*/  FMUL R0, R9, R0 ;  /* 0x0000000009007220 */ /* 0x000fc80000400000 */
[----:B------:R-:W0:Y:S02]  /*0f60*/  F2I.U32.TRUNC.NTZ R9, R0 ;  /* 0x0000000000097305 */ /* 0x000e24000020f000 */
[----:B0-----:R1:W-:Y:S01]  /*0f70*/  STG.E.U8 desc[UR6][R10.64], R9 ;  /* 0x000000090a007986 */ /* 0x0013e2000c101106 */
[----:B------:R-:W-:Y:S05]  /*0f80*/  BRA.U UP0, `(.L_x_25) ;  /* 0xfffffff100787547 */ /* 0x000fea000b83ffff */
[----:B------:R-:W-:Y:S05]  /*0f90*/  @P0 BRA `(.L_x_26) ;  /* 0xfffffff000540947 */ /* 0x000fea000383ffff */
[----:B------:R-:W-:Y:S05]  /*0fa0*/  EXIT ;  /* 0x000000000000794d */ /* 0x000fea0003800000 */
        .weak           $__internal_0_$__cuda_sm20_sqrt_rn_f32_slowpath
        .type           $__internal_0_$__cuda_sm20_sqrt_rn_f32_slowpath,@function
        .size           $__internal_0_$__cuda_sm20_sqrt_rn_f32_slowpath,(.L_x_29 - $__internal_0_$__cuda_sm20_sqrt_rn_f32_slowpath)
$__internal_0_$__cuda_sm20_sqrt_rn_f32_slowpath:
[----:B------:R-:W-:-:S13]  /*0fb0*/  LOP3.LUT P1, RZ, R0, 0x7fffffff, RZ, 0xc0, !PT ;  /* 0x7fffffff00ff7812 */ /* 0x000fda000782c0ff */
[----:B------:R-:W-:Y:S01]  /*0fc0*/  @!P1 MOV R13, R0 ;  /* 0x00000000000d9202 */ /* 0x000fe20000000f00 */
[----:B------:R-:W-:Y:S06]  /*0fd0*/  @!P1 BRA `(.L_x_27) ;  /* 0x0000000000409947 */ /* 0x000fec0003800000 */
[----:B------:R-:W-:-:S13]  /*0fe0*/  FSETP.GEU.FTZ.AND P1, PT, R0, RZ, PT ;  /* 0x000000ff0000720b */ /* 0x000fda0003f3e000 */
[----:B------:R-:W-:Y:S01]  /*0ff0*/  @!P1 MOV R13, 0x7fffffff ;  /* 0x7fffffff000d9802 */ /* 0x000fe20000000f00 */
[----:B------:R-:W-:Y:S06]  /*1000*/  @!P1 BRA `(.L_x_27) ;  /* 0x0000000000349947 */ /* 0x000fec0003800000 */
[----:B------:R-:W-:-:S13]  /*1010*/  FSETP.GTU.FTZ.AND P1, PT, |R0|, +INF , PT ;  /* 0x7f8000000000780b */ /* 0x000fda0003f3c200 */
[----:B------:R-:W-:Y:S01]  /*1020*/  @P1 FADD.FTZ R13, R0, 1 ;  /* 0x3f800000000d1421 */ /* 0x000fe20000010000 */
[----:B------:R-:W-:Y:S06]  /*1030*/  @P1 BRA `(.L_x_27) ;  /* 0x0000000000281947 */ /* 0x000fec0003800000 */
[----:B------:R-:W-:-:S13]  /*1040*/  FSETP.NEU.FTZ.AND P1, PT, |R0|, +INF , PT ;  /* 0x7f8000000000780b */ /* 0x000fda0003f3d200 */
[----:B------:R-:W-:-:S04]  /*1050*/  @P1 FFMA R14, R0, 1.84467440737095516160e+19, RZ ;  /* 0x5f800000000e1823 */ /* 0x000fc800000000ff */
[----:B------:R-:W0:Y:S02]  /*1060*/  @P1 MUFU.RSQ R13, R14 ;  /* 0x0000000e000d1308 */ /* 0x000e240000001400 */
[----:B0-----:R-:W-:Y:S01]  /*1070*/  @P1 FMUL.FTZ R11, R14, R13 ;  /* 0x0000000d0e0b1220 */ /* 0x001fe20000410000 */
[----:B------:R-:W-:Y:S01]  /*1080*/  @P1 FMUL.FTZ R12, R13, 0.5 ;  /* 0x3f0000000d0c1820 */ /* 0x000fe20000410000 */
[----:B------:R-:W-:Y:S02]  /*1090*/  @!P1 MOV R13, R0 ;  /* 0x00000000000d9202 */ /* 0x000fe40000000f00 */
[----:B------:R-:W-:-:S04]  /*10a0*/  @P1 FADD.FTZ R15, -R11, -RZ ;  /* 0x800000ff0b0f1221 */ /* 0x000fc80000010100 */
[----:B------:R-:W-:-:S04]  /*10b0*/  @P1 FFMA R16, R11, R15, R14 ;  /* 0x0000000f0b101223 */ /* 0x000fc8000000000e */
[----:B------:R-:W-:-:S04]  /*10c0*/  @P1 FFMA R12, R16, R12, R11 ;  /* 0x0000000c100c1223 */ /* 0x000fc8000000000b */
[----:B------:R-:W-:-:S07]  /*10d0*/  @P1 FMUL.FTZ R13, R12, 2.3283064365386962891e-10 ;  /* 0x2f8000000c0d1820 */ /* 0x000fce0000410000 */
.L_x_27:
[----:B------:R-:W-:Y:S01]  /*10e0*/  HFMA2 R11, -RZ, RZ, 0, 0 ;  /* 0x00000000ff0b7431 */ /* 0x000fe200000001ff */
[----:B------:R-:W-:-:S03]  /*10f0*/  MOV R12, R13 ;  /* 0x0000000d000c7202 */ /* 0x000fc60000000f00 */
[----:B------:R-:W-:Y:S05]  /*1100*/  RET.REL.NODEC R10 `(_Z7kernel1Ph) ;  /* 0xffffffec0abc7950 */ /* 0x000fea0003c3ffff */
.L_x_28:
[----:B------:R-:W-:-:S00]  /*1110*/  BRA `(.L_x_28) ;  /* 0xfffffffc00fc7947 */ /* 0x000fc0000383ffff */
[----:B------:R-:W-:-:S00]  /*1120*/  NOP ;  /* 0x0000000000007918 */ /* 0x000fc00000000000 */
        /* <DEDUP_REMOVED lines=13> */
.L_x_29:


//--------------------- .nv.shared.reserved.0     --------------------------
	.section	.nv.shared.reserved.0,"aw",@nobits
	.weak		__nv_reservedSMEM_offset_0_alias
	.size		__nv_reservedSMEM_offset_0_alias, 0, 64
	.other		__nv_reservedSMEM_offset_0_alias,@"STO_CUDA_RESERVED_SHARED STV_DEFAULT"
__nv_reservedSMEM_offset_0_alias:
	.zero		0
	.zero		64


//--------------------- .nv.constant0._Z7kernel1Ph --------------------------
	.section	.nv.constant0._Z7kernel1Ph,"a",@progbits
	.sectionflags	@""
	.align	4
.nv.constant0._Z7kernel1Ph:
	.zero		904


//--------------------- SYMBOLS --------------------------

	.type		.nv.reservedSmem.offset0,@object
	.size		.nv.reservedSmem.offset0,0x4
